//
// Generated by NVIDIA NVVM Compiler
//
// Compiler Build ID: CL-36424714
// Cuda compilation tools, release 13.0, V13.0.88
// Based on NVVM 20.0.0
//

.version 9.0
.target sm_100
.address_size 64

	// .globl	_Z7partialPKcPii
// _ZZ7partialPKcPiiE3buf has been demoted

.visible .entry _Z7partialPKcPii(
	.param .u64 .ptr .align 1 _Z7partialPKcPii_param_0,
	.param .u64 .ptr .align 1 _Z7partialPKcPii_param_1,
	.param .u32 _Z7partialPKcPii_param_2
)
{
	.reg .pred 	%p<5>;
	.reg .b16 	%rs<2>;
	.reg .b32 	%r<23>;
	.reg .b64 	%rd<9>;
	// demoted variable
	.shared .align 4 .b8 _ZZ7partialPKcPiiE3buf[2048];
	ld.param.u64 	%rd1, [_Z7partialPKcPii_param_0];
	ld.param.u64 	%rd2, [_Z7partialPKcPii_param_1];
	ld.param.u32 	%r6, [_Z7partialPKcPii_param_2];
	mov.u32 	%r1, %tid.x;
	mov.u32 	%r7, %ctaid.x;
	mov.u32 	%r8, %ntid.x;
	mad.lo.s32 	%r2, %r7, %r8, %r1;
	setp.gt.s32 	%p1, %r2, %r6;
	@%p1 bra 	$L__BB0_5;
	cvta.to.global.u64 	%rd3, %rd1;
	cvt.s64.s32 	%rd4, %r2;
	add.s64 	%rd5, %rd3, %rd4;
	ld.global.u8 	%rs1, [%rd5];
	setp.eq.s16 	%p2, %rs1, 32;
	selp.b32 	%r9, %r1, -1, %p2;
	shl.b32 	%r10, %r1, 2;
	mov.u32 	%r11, _ZZ7partialPKcPiiE3buf;
	add.s32 	%r3, %r11, %r10;
	st.shared.u32 	[%r3], %r9;
	setp.eq.s32 	%p3, %r1, 0;
	@%p3 bra 	$L__BB0_4;
	mov.b32 	%r22, 1;
$L__BB0_3:
	bar.sync 	0;
	sub.s32 	%r13, %r1, %r22;
	shl.b32 	%r14, %r13, 2;
	add.s32 	%r16, %r11, %r14;
	ld.shared.u32 	%r17, [%r16];
	bar.sync 	0;
	ld.shared.u32 	%r18, [%r3];
	max.s32 	%r19, %r18, %r17;
	st.shared.u32 	[%r3], %r19;
	shl.b32 	%r22, %r22, 1;
	setp.le.s32 	%p4, %r22, %r1;
	@%p4 bra 	$L__BB0_3;
$L__BB0_4:
	bar.sync 	0;
	ld.shared.u32 	%r20, [%r3];
	sub.s32 	%r21, %r1, %r20;
	cvta.to.global.u64 	%rd6, %rd2;
	mul.wide.s32 	%rd7, %r2, 4;
	add.s64 	%rd8, %rd6, %rd7;
	st.global.u32 	[%rd8], %r21;
$L__BB0_5:
	ret;

}
	// .globl	_Z3fixPii
.visible .entry _Z3fixPii(
	.param .u64 .ptr .align 1 _Z3fixPii_param_0,
	.param .u32 _Z3fixPii_param_1
)
{
	.reg .pred 	%p<3>;
	.reg .b32 	%r<12>;
	.reg .b64 	%rd<7>;

	ld.param.u64 	%rd3, [_Z3fixPii_param_0];
	ld.param.u32 	%r5, [_Z3fixPii_param_1];
	cvta.to.global.u64 	%rd1, %rd3;
	mov.u32 	%r1, %tid.x;
	mov.u32 	%r6, %ctaid.x;
	mov.u32 	%r7, %ntid.x;
	mul.lo.s32 	%r2, %r6, %r7;
	add.s32 	%r3, %r2, %r1;
	setp.ge.s32 	%p1, %r3, %r5;
	@%p1 bra 	$L__BB1_3;
	mul.wide.s32 	%rd4, %r3, 4;
	add.s64 	%rd2, %rd1, %rd4;
	ld.global.u32 	%r4, [%rd2];
	add.s32 	%r8, %r1, 1;
	setp.ne.s32 	%p2, %r4, %r8;
	@%p2 bra 	$L__BB1_3;
	add.s32 	%r9, %r2, -1;
	mul.wide.s32 	%rd5, %r9, 4;
	add.s64 	%rd6, %rd1, %rd5;
	ld.global.u32 	%r10, [%rd6];
	add.s32 	%r11, %r4, %r10;
	st.global.u32 	[%rd2], %r11;
$L__BB1_3:
	ret;

}


// ===== COMPILED SASS (sm_100) =====

	.target	sm_100

	.elftype	@"ET_EXEC"


//--------------------- .note.nv.tkinfo           --------------------------
	.section	.note.nv.tkinfo,"",@"SHT_NOTE"
	.sectionflags	@"SHF_NOTE_NV_TKINFO"
	.tkinfo
        /*0018*/ 	.word	0x00000002
        /*0030*/ 	.string	""
        /*0030*/ 	.string	"ptxas"
        /*0030*/ 	.string	"Cuda compilation tools, release 13.0, V13.0.88"
        /*0030*/ 	.string	"Build cuda_13.0.r13.0/compiler.36424714_0"
        /*0030*/ 	.string	"-arch sm_100 -m 64 "



//--------------------- .note.nv.cuinfo           --------------------------
	.section	.note.nv.cuinfo,"",@"SHT_NOTE"
	.sectionflags	@"SHF_NOTE_NV_CUINFO"
        /*0018*/ 	.short	0x0002
        /*001a*/ 	.short	0x0064
        /*001c*/ 	.short	0x0082
	.zero		2


//--------------------- .nv.info                  --------------------------
	.section	.nv.info,"",@"SHT_CUDA_INFO"
	.align	4


	//----- nvinfo : EIATTR_REGCOUNT
	.align		4
        /*0000*/ 	.byte	0x04, 0x2f
        /*0002*/ 	.short	(.L_1 - .L_0)
	.align		4
.L_0:
        /*0004*/ 	.word	index@(_Z7partialPKcPii)
        /*0008*/ 	.word	0x0000000c


	//----- nvinfo : EIATTR_FRAME_SIZE
	.align		4
.L_1:
        /*000c*/ 	.byte	0x04, 0x11
        /*000e*/ 	.short	(.L_3 - .L_2)
	.align		4
.L_2:
        /*0010*/ 	.word	index@(_Z7partialPKcPii)
        /*0014*/ 	.word	0x00000000


	//----- nvinfo : EIATTR_REGCOUNT
	.align		4
.L_3:
        /*0018*/ 	.byte	0x04, 0x2f
        /*001a*/ 	.short	(.L_5 - .L_4)
	.align		4
.L_4:
        /*001c*/ 	.word	index@(_Z3fixPii)
        /*0020*/ 	.word	0x0000000a


	//----- nvinfo : EIATTR_FRAME_SIZE
	.align		4
.L_5:
        /*0024*/ 	.byte	0x04, 0x11
        /*0026*/ 	.short	(.L_7 - .L_6)
	.align		4
.L_6:
        /*0028*/ 	.word	index@(_Z3fixPii)
        /*002c*/ 	.word	0x00000000


	//----- nvinfo : EIATTR_MIN_STACK_SIZE
	.align		4
.L_7:
        /*0030*/ 	.byte	0x04, 0x12
        /*0032*/ 	.short	(.L_9 - .L_8)
	.align		4
.L_8:
        /*0034*/ 	.word	index@(_Z3fixPii)
        /*0038*/ 	.word	0x00000000


	//----- nvinfo : EIATTR_MIN_STACK_SIZE
	.align		4
.L_9:
        /*003c*/ 	.byte	0x04, 0x12
        /*003e*/ 	.short	(.L_11 - .L_10)
	.align		4
.L_10:
        /*0040*/ 	.word	index@(_Z7partialPKcPii)
        /*0044*/ 	.word	0x00000000
.L_11:


//--------------------- .nv.compat                --------------------------
	.section	.nv.compat,"",@"SHT_CUDA_COMPAT_INFO"
	.align	4
        /*0000*/ 	.byte	0x02, 0x09, 0x00, 0x00, 0x02, 0x02, 0x01, 0x00, 0x02, 0x05, 0x05, 0x00, 0x03, 0x07, 0x01, 0x01
        /*0010*/ 	.byte	0x02, 0x03, 0x00, 0x00, 0x02, 0x06, 0x01, 0x00, 0x04, 0x0b, 0x08, 0x00, 0x09, 0x00, 0x00, 0x00
        /*0020*/ 	.byte	0x00, 0x00, 0x00, 0x00


//--------------------- .nv.info._Z3fixPii        --------------------------
	.section	.nv.info._Z3fixPii,"",@"SHT_CUDA_INFO"
	.sectionflags	@""
	.align	4


	//----- nvinfo : EIATTR_CUDA_API_VERSION
	.align		4
        /*0000*/ 	.byte	0x04, 0x37
        /*0002*/ 	.short	(.L_13 - .L_12)
.L_12:
        /*0004*/ 	.word	0x00000082


	//----- nvinfo : EIATTR_KPARAM_INFO
	.align		4
.L_13:
        /*0008*/ 	.byte	0x04, 0x17
        /*000a*/ 	.short	(.L_15 - .L_14)
.L_14:
        /*000c*/ 	.word	0x00000000
        /*0010*/ 	.short	0x0001
        /*0012*/ 	.short	0x0008
        /*0014*/ 	.byte	0x00, 0xf0, 0x11, 0x00


	//----- nvinfo : EIATTR_KPARAM_INFO
	.align		4
.L_15:
        /*0018*/ 	.byte	0x04, 0x17
        /*001a*/ 	.short	(.L_17 - .L_16)
.L_16:
        /*001c*/ 	.word	0x00000000
        /*0020*/ 	.short	0x0000
        /*0022*/ 	.short	0x0000
        /*0024*/ 	.byte	0x00, 0xf5, 0x21, 0x00


	//----- nvinfo : EIATTR_SPARSE_MMA_MASK
	.align		4
.L_17:
        /*0028*/ 	.byte	0x03, 0x50
        /*002a*/ 	.short	0x0000


	//----- nvinfo : EIATTR_MAXREG_COUNT
	.align		4
        /*002c*/ 	.byte	0x03, 0x1b
        /*002e*/ 	.short	0x00ff


	//----- nvinfo : EIATTR_MERCURY_ISA_VERSION
	.align		4
        /*0030*/ 	.byte	0x03, 0x5f
        /*0032*/ 	.short	0x0101


	//----- nvinfo : EIATTR_VRC_CTA_INIT_COUNT
	.align		4
        /*0034*/ 	.byte	0x02, 0x4a
	.zero		1
	.zero		1


	//----- nvinfo : EIATTR_EXIT_INSTR_OFFSETS
	.align		4
        /*0038*/ 	.byte	0x04, 0x1c
        /*003a*/ 	.short	(.L_19 - .L_18)


	//   ....[0]....
.L_18:
        /*003c*/ 	.word	0x00000080


	//   ....[1]....
        /*0040*/ 	.word	0x000000f0


	//   ....[2]....
        /*0044*/ 	.word	0x00000150


	//----- nvinfo : EIATTR_CBANK_PARAM_SIZE
	.align		4
.L_19:
        /*0048*/ 	.byte	0x03, 0x19
        /*004a*/ 	.short	0x000c


	//----- nvinfo : EIATTR_PARAM_CBANK
	.align		4
        /*004c*/ 	.byte	0x04, 0x0a
        /*004e*/ 	.short	(.L_21 - .L_20)
	.align		4
.L_20:
        /*0050*/ 	.word	index@(.nv.constant0._Z3fixPii)
        /*0054*/ 	.short	0x0380
        /*0056*/ 	.short	0x000c


	//----- nvinfo : EIATTR_SW_WAR
	.align		4
.L_21:
        /*0058*/ 	.byte	0x04, 0x36
        /*005a*/ 	.short	(.L_23 - .L_22)
.L_22:
        /*005c*/ 	.word	0x00000008
.L_23:


//--------------------- .nv.info._Z7partialPKcPii --------------------------
	.section	.nv.info._Z7partialPKcPii,"",@"SHT_CUDA_INFO"
	.sectionflags	@""
	.align	4


	//----- nvinfo : EIATTR_CUDA_API_VERSION
	.align		4
        /*0000*/ 	.byte	0x04, 0x37
        /*0002*/ 	.short	(.L_25 - .L_24)
.L_24:
        /*0004*/ 	.word	0x00000082


	//----- nvinfo : EIATTR_KPARAM_INFO
	.align		4
.L_25:
        /*0008*/ 	.byte	0x04, 0x17
        /*000a*/ 	.short	(.L_27 - .L_26)
.L_26:
        /*000c*/ 	.word	0x00000000
        /*0010*/ 	.short	0x0002
        /*0012*/ 	.short	0x0010
        /*0014*/ 	.byte	0x00, 0xf0, 0x11, 0x00


	//----- nvinfo : EIATTR_KPARAM_INFO
	.align		4
.L_27:
        /*0018*/ 	.byte	0x04, 0x17
        /*001a*/ 	.short	(.L_29 - .L_28)
.L_28:
        /*001c*/ 	.word	0x00000000
        /*0020*/ 	.short	0x0001
        /*0022*/ 	.short	0x0008
        /*0024*/ 	.byte	0x00, 0xf5, 0x21, 0x00


	//----- nvinfo : EIATTR_KPARAM_INFO
	.align		4
.L_29:
        /*0028*/ 	.byte	0x04, 0x17
        /*002a*/ 	.short	(.L_31 - .L_30)
.L_30:
        /*002c*/ 	.word	0x00000000
        /*0030*/ 	.short	0x0000
        /*0032*/ 	.short	0x0000
        /*0034*/ 	.byte	0x00, 0xf5, 0x21, 0x00


	//----- nvinfo : EIATTR_SPARSE_MMA_MASK
	.align		4
.L_31:
        /*0038*/ 	.byte	0x03, 0x50
        /*003a*/ 	.short	0x0000


	//----- nvinfo : EIATTR_MAXREG_COUNT
	.align		4
        /*003c*/ 	.byte	0x03, 0x1b
        /*003e*/ 	.short	0x00ff


	//----- nvinfo : EIATTR_NUM_BARRIERS
	.align		4
        /*0040*/ 	.byte	0x02, 0x4c
        /*0042*/ 	.byte	0x01
	.zero		1


	//----- nvinfo : EIATTR_MERCURY_ISA_VERSION
	.align		4
        /*0044*/ 	.byte	0x03, 0x5f
        /*0046*/ 	.short	0x0101


	//----- nvinfo : EIATTR_VRC_CTA_INIT_COUNT
	.align		4
        /*0048*/ 	.byte	0x02, 0x4a
	.zero		1
	.zero		1


	//----- nvinfo : EIATTR_EXIT_INSTR_OFFSETS
	.align		4
        /*004c*/ 	.byte	0x04, 0x1c
        /*004e*/ 	.short	(.L_33 - .L_32)


	//   ....[0]....
.L_32:
        /*0050*/ 	.word	0x00000070


	//   ....[1]....
        /*0054*/ 	.word	0x000002a0


	//----- nvinfo : EIATTR_CRS_STACK_SIZE
	.align		4
.L_33:
        /*0058*/ 	.byte	0x04, 0x1e
        /*005a*/ 	.short	(.L_35 - .L_34)
.L_34:
        /*005c*/ 	.word	0x00000000


	//----- nvinfo : EIATTR_CBANK_PARAM_SIZE
	.align		4
.L_35:
        /*0060*/ 	.byte	0x03, 0x19
        /*0062*/ 	.short	0x0014


	//----- nvinfo : EIATTR_PARAM_CBANK
	.align		4
        /*0064*/ 	.byte	0x04, 0x0a
        /*0066*/ 	.short	(.L_37 - .L_36)
	.align		4
.L_36:
        /*0068*/ 	.word	index@(.nv.constant0._Z7partialPKcPii)
        /*006c*/ 	.short	0x0380
        /*006e*/ 	.short	0x0014


	//----- nvinfo : EIATTR_SW_WAR
	.align		4
.L_37:
        /*0070*/ 	.byte	0x04, 0x36
        /*0072*/ 	.short	(.L_39 - .L_38)
.L_38:
        /*0074*/ 	.word	0x00000008
.L_39:


//--------------------- .nv.callgraph             --------------------------
	.section	.nv.callgraph,"",@"SHT_CUDA_CALLGRAPH"
	.align	4
	.sectionentsize	8
	.align		4
        /*0000*/ 	.word	0x00000000
	.align		4
        /*0004*/ 	.word	0xffffffff
	.align		4
        /*0008*/ 	.word	0x00000000
	.align		4
        /*000c*/ 	.word	0xfffffffe
	.align		4
        /*0010*/ 	.word	0x00000000
	.align		4
        /*0014*/ 	.word	0xfffffffd
	.align		4
        /*0018*/ 	.word	0x00000000
	.align		4
        /*001c*/ 	.word	0xfffffffc


//--------------------- .text._Z3fixPii           --------------------------
	.section	.text._Z3fixPii,"ax",@progbits
	.align	128
        .global         _Z3fixPii
        .type           _Z3fixPii,@function
        .size           _Z3fixPii,(.L_x_4 - _Z3fixPii)
        .other          _Z3fixPii,@"STO_CUDA_ENTRY STV_DEFAULT"
_Z3fixPii:
.text._Z3fixPii:
[----:B------:R-:W-:Y:S01]  /*0000*/  LDC R1, c[0x0][0x37c] ;  /* 0x0000df00ff017b82 */ /* 0x000fe20000000800 */
[----:B------:R-:W0:Y:S07]  /*0010*/  S2R R7, SR_TID.X ;  /* 0x0000000000077919 */ /* 0x000e2e0000002100 */
[----:B------:R-:W1:Y:S01]  /*0020*/  S2UR UR4, SR_CTAID.X ;  /* 0x00000000000479c3 */ /* 0x000e620000002500 */
[----:B------:R-:W2:Y:S07]  /*0030*/  LDCU UR5, c[0x0][0x388] ;  /* 0x00007100ff0577ac */ /* 0x000eae0008000800 */
[----:B------:R-:W1:Y:S02]  /*0040*/  LDC R0, c[0x0][0x360] ;  /* 0x0000d800ff007b82 */ /* 0x000e640000000800 */
[----:B-1----:R-:W-:-:S05]  /*0050*/  IMAD R0, R0, UR4, RZ ;  /* 0x0000000400007c24 */ /* 0x002fca000f8e02ff */
[----:B0-----:R-:W-:-:S04]  /*0060*/  IADD3 R3, PT, PT, R0, R7, RZ ;  /* 0x0000000700037210 */ /* 0x001fc80007ffe0ff */
[----:B--2---:R-:W-:-:S13]  /*0070*/  ISETP.GE.AND P0, PT, R3, UR5, PT ;  /* 0x0000000503007c0c */ /* 0x004fda000bf06270 */
[----:B------:R-:W-:Y:S05]  /*0080*/  @P0 EXIT ;  /* 0x000000000000094d */ /* 0x000fea0003800000 */
[----:B------:R-:W0:Y:S01]  /*0090*/  LDC.64 R4, c[0x0][0x380] ;  /* 0x0000e000ff047b82 */ /* 0x000e220000000a00 */
[----:B------:R-:W1:Y:S01]  /*00a0*/  LDCU.64 UR4, c[0x0][0x358] ;  /* 0x00006b00ff0477ac */ /* 0x000e620008000a00 */
[----:B0-----:R-:W-:-:S05]  /*00b0*/  IMAD.WIDE R2, R3, 0x4, R4 ;  /* 0x0000000403027825 */ /* 0x001fca00078e0204 */
[----:B-1----:R-:W2:Y:S01]  /*00c0*/  LDG.E R6, desc[UR4][R2.64] ;  /* 0x0000000402067981 */ /* 0x002ea2000c1e1900 */
[----:B------:R-:W-:-:S04]  /*00d0*/  IADD3 R7, PT, PT, R7, 0x1, RZ ;  /* 0x0000000107077810 */ /* 0x000fc80007ffe0ff */
[----:B--2---:R-:W-:-:S13]  /*00e0*/  ISETP.NE.AND P0, PT, R6, R7, PT ;  /* 0x000000070600720c */ /* 0x004fda0003f05270 */
[----:B------:R-:W-:Y:S05]  /*00f0*/  @P0 EXIT ;  /* 0x000000000000094d */ /* 0x000fea0003800000 */
[----:B------:R-:W-:-:S05]  /*0100*/  IADD3 R7, PT, PT, R0, -0x1, RZ ;  /* 0xffffffff00077810 */ /* 0x000fca0007ffe0ff */
[----:B------:R-:W-:-:S06]  /*0110*/  IMAD.WIDE R4, R7, 0x4, R4 ;  /* 0x0000000407047825 */ /* 0x000fcc00078e0204 */
[----:B------:R-:W2:Y:S02]  /*0120*/  LDG.E R5, desc[UR4][R4.64] ;  /* 0x0000000404057981 */ /* 0x000ea4000c1e1900 */
[----:B--2---:R-:W-:-:S05]  /*0130*/  IADD3 R7, PT, PT, R6, R5, RZ ;  /* 0x0000000506077210 */ /* 0x004fca0007ffe0ff */
[----:B------:R-:W-:Y:S01]  /*0140*/  STG.E desc[UR4][R2.64], R7 ;  /* 0x0000000702007986 */ /* 0x000fe2000c101904 */
[----:B------:R-:W-:Y:S05]  /*0150*/  EXIT ;  /* 0x000000000000794d */ /* 0x000fea0003800000 */
.L_x_0:
[----:B------:R-:W-:-:S00]  /*0160*/  BRA `(.L_x_0) ;  /* 0xfffffffc00fc7947 */ /* 0x000fc0000383ffff */
[----:B------:R-:W-:-:S00]  /*0170*/  NOP ;  /* 0x0000000000007918 */ /* 0x000fc00000000000 */
        /* <DEDUP_REMOVED lines=8> */
.L_x_4:


//--------------------- .text._Z7partialPKcPii    --------------------------
	.section	.text._Z7partialPKcPii,"ax",@progbits
	.align	128
        .global         _Z7partialPKcPii
        .type           _Z7partialPKcPii,@function
        .size           _Z7partialPKcPii,(.L_x_5 - _Z7partialPKcPii)
        .other          _Z7partialPKcPii,@"STO_CUDA_ENTRY STV_DEFAULT"
_Z7partialPKcPii:
.text._Z7partialPKcPii:
[----:B------:R-:W-:Y:S01]  /*0000*/  LDC R1, c[0x0][0x37c] ;  /* 0x0000df00ff017b82 */ /* 0x000fe20000000800 */
[----:B------:R-:W0:Y:S07]  /*0010*/  S2R R9, SR_TID.X ;  /* 0x0000000000097919 */ /* 0x000e2e0000002100 */
[----:B------:R-:W0:Y:S01]  /*0020*/  S2UR UR4, SR_CTAID.X ;  /* 0x00000000000479c3 */ /* 0x000e220000002500 */
[----:B------:R-:W1:Y:S07]  /*0030*/  LDCU UR5, c[0x0][0x390] ;  /* 0x00007200ff0577ac */ /* 0x000e6e0008000800 */
[----:B------:R-:W0:Y:S02]  /*0040*/  LDC R0, c[0x0][0x360] ;  /* 0x0000d800ff007b82 */ /* 0x000e240000000800 */
[----:B0-----:R-:W-:-:S05]  /*0050*/  IMAD R5, R0, UR4, R9 ;  /* 0x0000000400057c24 */ /* 0x001fca000f8e0209 */
[----:B-1----:R-:W-:-:S13]  /*0060*/  ISETP.GT.AND P0, PT, R5, UR5, PT ;  /* 0x0000000505007c0c */ /* 0x002fda000bf04270 */
[----:B------:R-:W-:Y:S05]  /*0070*/  @P0 EXIT ;  /* 0x000000000000094d */ /* 0x000fea0003800000 */
[----:B------:R-:W0:Y:S01]  /*0080*/  LDCU.64 UR4, c[0x0][0x380] ;  /* 0x00007000ff0477ac */ /* 0x000e220008000a00 */
[----:B------:R-:W1:Y:S01]  /*0090*/  LDCU.64 UR6, c[0x0][0x358] ;  /* 0x00006b00ff0677ac */ /* 0x000e620008000a00 */
[----:B0-----:R-:W-:-:S04]  /*00a0*/  IADD3 R2, P0, PT, R5, UR4, RZ ;  /* 0x0000000405027c10 */ /* 0x001fc8000ff1e0ff */
[----:B------:R-:W-:-:S05]  /*00b0*/  LEA.HI.X.SX32 R3, R5, UR5, 0x1, P0 ;  /* 0x0000000505037c11 */ /* 0x000fca00080f0eff */
[----:B-1----:R-:W2:Y:S01]  /*00c0*/  LDG.E.U8 R2, desc[UR6][R2.64] ;  /* 0x0000000602027981 */ /* 0x002ea2000c1e1100 */
[----:B------:R-:W0:Y:S01]  /*00d0*/  S2UR UR5, SR_CgaCtaId ;  /* 0x00000000000579c3 */ /* 0x000e220000008800 */
[----:B------:R-:W-:Y:S01]  /*00e0*/  UMOV UR4, 0x400 ;  /* 0x0000040000047882 */ /* 0x000fe20000000000 */
[----:B------:R-:W-:Y:S01]  /*00f0*/  ISETP.NE.AND P1, PT, R9, RZ, PT ;  /* 0x000000ff0900720c */ /* 0x000fe20003f25270 */
[----:B0-----:R-:W-:-:S06]  /*0100*/  ULEA UR4, UR5, UR4, 0x18 ;  /* 0x0000000405047291 */ /* 0x001fcc000f8ec0ff */
[----:B------:R-:W-:Y:S02]  /*0110*/  LEA R7, R9, UR4, 0x2 ;  /* 0x0000000409077c11 */ /* 0x000fe4000f8e10ff */
[----:B--2---:R-:W-:-:S04]  /*0120*/  ISETP.NE.AND P0, PT, R2, 0x20, PT ;  /* 0x000000200200780c */ /* 0x004fc80003f05270 */
[----:B------:R-:W-:-:S05]  /*0130*/  SEL R0, R9, 0xffffffff, !P0 ;  /* 0xffffffff09007807 */ /* 0x000fca0004000000 */
[----:B------:R0:W-:Y:S01]  /*0140*/  STS [R7], R0 ;  /* 0x0000000007007388 */ /* 0x0001e20000000800 */
[----:B------:R-:W-:Y:S05]  /*0150*/  @!P1 BRA `(.L_x_1) ;  /* 0x0000000000349947 */ /* 0x000fea0003800000 */
[----:B0-----:R-:W-:-:S07]  /*0160*/  IMAD.MOV.U32 R0, RZ, RZ, 0x1 ;  /* 0x00000001ff007424 */ /* 0x001fce00078e00ff */
.L_x_2:
[----:B------:R-:W-:Y:S05]  /*0170*/  WARPSYNC.ALL ;  /* 0x0000000000007948 */ /* 0x000fea0003800000 */
[----:B------:R-:W-:Y:S01]  /*0180*/  BAR.SYNC.DEFER_BLOCKING 0x0 ;  /* 0x0000000000007b1d */ /* 0x000fe20000010000 */
[----:B------:R-:W-:Y:S02]  /*0190*/  IMAD.IADD R2, R9, 0x1, -R0 ;  /* 0x0000000109027824 */ /* 0x000fe400078e0a00 */
[----:B------:R-:W-:-:S03]  /*01a0*/  IMAD.SHL.U32 R0, R0, 0x2, RZ ;  /* 0x0000000200007824 */ /* 0x000fc600078e00ff */
[----:B------:R-:W-:Y:S02]  /*01b0*/  LEA R2, R2, UR4, 0x2 ;  /* 0x0000000402027c11 */ /* 0x000fe4000f8e10ff */
[----:B------:R-:W-:-:S04]  /*01c0*/  ISETP.GT.AND P0, PT, R0, R9, PT ;  /* 0x000000090000720c */ /* 0x000fc80003f04270 */
[----:B------:R-:W-:Y:S01]  /*01d0*/  LDS R2, [R2] ;  /* 0x0000000002027984 */ /* 0x000fe20000000800 */
[----:B------:R-:W-:Y:S06]  /*01e0*/  BAR.SYNC.DEFER_BLOCKING 0x0 ;  /* 0x0000000000007b1d */ /* 0x000fec0000010000 */
[----:B------:R-:W0:Y:S02]  /*01f0*/  LDS R3, [R7] ;  /* 0x0000000007037984 */ /* 0x000e240000000800 */
[----:B01----:R-:W-:-:S05]  /*0200*/  VIMNMX R4, PT, PT, R2, R3, !PT ;  /* 0x0000000302047248 */ /* 0x003fca0007fe0100 */
[----:B------:R1:W-:Y:S01]  /*0210*/  STS [R7], R4 ;  /* 0x0000000407007388 */ /* 0x0003e20000000800 */
[----:B------:R-:W-:Y:S05]  /*0220*/  @!P0 BRA `(.L_x_2) ;  /* 0xfffffffc00d08947 */ /* 0x000fea000383ffff */
.L_x_1:
[----:B------:R-:W-:Y:S05]  /*0230*/  WARPSYNC.ALL ;  /* 0x0000000000007948 */ /* 0x000fea0003800000 */
[----:B------:R-:W-:Y:S08]  /*0240*/  BAR.SYNC.DEFER_BLOCKING 0x0 ;  /* 0x0000000000007b1d */ /* 0x000ff00000010000 */
[----:B------:R-:W2:Y:S01]  /*0250*/  LDC.64 R2, c[0x0][0x388] ;  /* 0x0000e200ff027b82 */ /* 0x000ea20000000a00 */
[----:B01----:R-:W0:Y:S01]  /*0260*/  LDS R7, [R7] ;  /* 0x0000000007077984 */ /* 0x003e220000000800 */
[----:B--2---:R-:W-:-:S04]  /*0270*/  IMAD.WIDE R2, R5, 0x4, R2 ;  /* 0x0000000405027825 */ /* 0x004fc800078e0202 */
[----:B0-----:R-:W-:-:S05]  /*0280*/  IMAD.IADD R5, R9, 0x1, -R7 ;  /* 0x0000000109057824 */ /* 0x001fca00078e0a07 */
[----:B------:R-:W-:Y:S01]  /*0290*/  STG.E desc[UR6][R2.64], R5 ;  /* 0x0000000502007986 */ /* 0x000fe2000c101906 */
[----:B------:R-:W-:Y:S05]  /*02a0*/  EXIT ;  /* 0x000000000000794d */ /* 0x000fea0003800000 */
.L_x_3:
        /* <DEDUP_REMOVED lines=13> */
.L_x_5:


//--------------------- .nv.shared.reserved.0     --------------------------
	.section	.nv.shared.reserved.0,"aw",@nobits
	.weak		__nv_reservedSMEM_offset_0_alias
	.size		__nv_reservedSMEM_offset_0_alias, 0, 64
	.other		__nv_reservedSMEM_offset_0_alias,@"STO_CUDA_RESERVED_SHARED STV_DEFAULT"
__nv_reservedSMEM_offset_0_alias:
	.zero		0
	.zero		64


//--------------------- .nv.shared._Z7partialPKcPii --------------------------
	.section	.nv.shared._Z7partialPKcPii,"aw",@nobits
	.sectionflags	@""
	.align	4
.nv.shared._Z7partialPKcPii:
	.zero		3072


//--------------------- .nv.constant0._Z3fixPii   --------------------------
	.section	.nv.constant0._Z3fixPii,"a",@progbits
	.sectionflags	@""
	.align	4
.nv.constant0._Z3fixPii:
	.zero		908


//--------------------- .nv.constant0._Z7partialPKcPii --------------------------
	.section	.nv.constant0._Z7partialPKcPii,"a",@progbits
	.sectionflags	@""
	.align	4
.nv.constant0._Z7partialPKcPii:
	.zero		916


//--------------------- SYMBOLS --------------------------

	.type		.nv.reservedSmem.offset0,@object
	.size		.nv.reservedSmem.offset0,0x4
	.type		.nv.reservedSmem.cap,@object
	.size		.nv.reservedSmem.cap,0x4
